	.headerflags	@"EF_CUDA_TEXMODE_UNIFIED EF_CUDA_64BIT_ADDRESS EF_CUDA_ACCELERATORS EF_CUDA_SM90 EF_CUDA_VIRTUAL_SM(EF_CUDA_SM90)"
	.elftype	@"ET_EXEC"


//--------------------- .nv.info                  --------------------------
	.section	.nv.info,"",@"SHT_CUDA_INFO"
	.align	4


	//----- nvinfo : EIATTR_REGCOUNT
	.align		4
        /*0000*/ 	.byte	0x04, 0x2f
        /*0002*/ 	.short	(.L_3 - .L_2)
	.align		4
.L_2:
        /*0004*/ 	.word	index@(triton_poi_fused__native_batch_norm_legit_no_training_hardtanh_9)
        /*0008*/ 	.word	0x00000010


	//----- nvinfo : EIATTR_MIN_STACK_SIZE
	.align		4
.L_3:
        /*000c*/ 	.byte	0x04, 0x12
        /*000e*/ 	.short	(.L_5 - .L_4)
	.align		4
.L_4:
        /*0010*/ 	.word	index@(triton_poi_fused__native_batch_norm_legit_no_training_hardtanh_9)
        /*0014*/ 	.word	0x00000000


	//----- nvinfo : EIATTR_FRAME_SIZE
	.align		4
.L_5:
        /*0018*/ 	.byte	0x04, 0x11
        /*001a*/ 	.short	(.L_7 - .L_6)
	.align		4
.L_6:
        /*001c*/ 	.word	index@(triton_poi_fused__native_batch_norm_legit_no_training_hardtanh_9)
        /*0020*/ 	.word	0x00000000


	//----- nvinfo : EIATTR_MIN_STACK_SIZE
	.align		4
.L_7:
        /*0024*/ 	.byte	0x04, 0x12
        /*0026*/ 	.short	(.L_9 - .L_8)
	.align		4
.L_8:
        /*0028*/ 	.word	index@(triton_poi_fused__native_batch_norm_legit_no_training_hardtanh_9)
        /*002c*/ 	.word	0x00000000
.L_9:


//--------------------- .nv.info.triton_poi_fused__native_batch_norm_legit_no_training_hardtanh_9 --------------------------
	.section	.nv.info.triton_poi_fused__native_batch_norm_legit_no_training_hardtanh_9,"",@"SHT_CUDA_INFO"
	.sectionflags	@""
	.align	4


	//----- nvinfo : EIATTR_CUDA_API_VERSION
	.align		4
        /*0000*/ 	.byte	0x04, 0x37
        /*0002*/ 	.short	(.L_11 - .L_10)
.L_10:
        /*0004*/ 	.word	0x0000007c


	//----- nvinfo : EIATTR_KPARAM_INFO
	.align		4
.L_11:
        /*0008*/ 	.byte	0x04, 0x17
        /*000a*/ 	.short	(.L_13 - .L_12)
.L_12:
        /*000c*/ 	.word	0x00000000
        /*0010*/ 	.short	0x0006
        /*0012*/ 	.short	0x0030
        /*0014*/ 	.byte	0x00, 0xf0, 0x11, 0x00


	//----- nvinfo : EIATTR_KPARAM_INFO
	.align		4
.L_13:
        /*0018*/ 	.byte	0x04, 0x17
        /*001a*/ 	.short	(.L_15 - .L_14)
.L_14:
        /*001c*/ 	.word	0x00000000
        /*0020*/ 	.short	0x0005
        /*0022*/ 	.short	0x0028
        /*0024*/ 	.byte	0x00, 0xf4, 0x21, 0x00


	//----- nvinfo : EIATTR_KPARAM_INFO
	.align		4
.L_15:
        /*0028*/ 	.byte	0x04, 0x17
        /*002a*/ 	.short	(.L_17 - .L_16)
.L_16:
        /*002c*/ 	.word	0x00000000
        /*0030*/ 	.short	0x0004
        /*0032*/ 	.short	0x0020
        /*0034*/ 	.byte	0x00, 0xf4, 0x21, 0x00


	//----- nvinfo : EIATTR_KPARAM_INFO
	.align		4
.L_17:
        /*0038*/ 	.byte	0x04, 0x17
        /*003a*/ 	.short	(.L_19 - .L_18)
.L_18:
        /*003c*/ 	.word	0x00000000
        /*0040*/ 	.short	0x0003
        /*0042*/ 	.short	0x0018
        /*0044*/ 	.byte	0x00, 0xf4, 0x21, 0x00


	//----- nvinfo : EIATTR_KPARAM_INFO
	.align		4
.L_19:
        /*0048*/ 	.byte	0x04, 0x17
        /*004a*/ 	.short	(.L_21 - .L_20)
.L_20:
        /*004c*/ 	.word	0x00000000
        /*0050*/ 	.short	0x0002
        /*0052*/ 	.short	0x0010
        /*0054*/ 	.byte	0x00, 0xf4, 0x21, 0x00


	//----- nvinfo : EIATTR_KPARAM_INFO
	.align		4
.L_21:
        /*0058*/ 	.byte	0x04, 0x17
        /*005a*/ 	.short	(.L_23 - .L_22)
.L_22:
        /*005c*/ 	.word	0x00000000
        /*0060*/ 	.short	0x0001
        /*0062*/ 	.short	0x0008
        /*0064*/ 	.byte	0x00, 0xf4, 0x21, 0x00


	//----- nvinfo : EIATTR_KPARAM_INFO
	.align		4
.L_23:
        /*0068*/ 	.byte	0x04, 0x17
        /*006a*/ 	.short	(.L_25 - .L_24)
.L_24:
        /*006c*/ 	.word	0x00000000
        /*0070*/ 	.short	0x0000
        /*0072*/ 	.short	0x0000
        /*0074*/ 	.byte	0x00, 0xf4, 0x21, 0x00


	//----- nvinfo : EIATTR_SPARSE_MMA_MASK
	.align		4
.L_25:
        /*0078*/ 	.byte	0x03, 0x50
        /*007a*/ 	.short	0x0000


	//----- nvinfo : EIATTR_MAXREG_COUNT
	.align		4
        /*007c*/ 	.byte	0x03, 0x1b
        /*007e*/ 	.short	0x00ff


	//----- nvinfo : EIATTR_EXIT_INSTR_OFFSETS
	.align		4
        /*0080*/ 	.byte	0x04, 0x1c
        /*0082*/ 	.short	(.L_27 - .L_26)


	//   ....[0]....
.L_26:
        /*0084*/ 	.word	0x000003b0


	//----- nvinfo : EIATTR_REQNTID
	.align		4
.L_27:
        /*0088*/ 	.byte	0x04, 0x10
        /*008a*/ 	.short	(.L_29 - .L_28)
.L_28:
        /*008c*/ 	.word	0x00000100
        /*0090*/ 	.word	0x00000001
        /*0094*/ 	.word	0x00000001


	//----- nvinfo : EIATTR_CBANK_PARAM_SIZE
	.align		4
.L_29:
        /*0098*/ 	.byte	0x03, 0x19
        /*009a*/ 	.short	0x0034


	//----- nvinfo : EIATTR_PARAM_CBANK
	.align		4
        /*009c*/ 	.byte	0x04, 0x0a
        /*009e*/ 	.short	(.L_31 - .L_30)
	.align		4
.L_30:
        /*00a0*/ 	.word	index@(.nv.constant0.triton_poi_fused__native_batch_norm_legit_no_training_hardtanh_9)
        /*00a4*/ 	.short	0x0210
        /*00a6*/ 	.short	0x0034


	//----- nvinfo : EIATTR_SW_WAR
	.align		4
.L_31:
        /*00a8*/ 	.byte	0x04, 0x36
        /*00aa*/ 	.short	(.L_33 - .L_32)
.L_32:
        /*00ac*/ 	.word	0x00000008
.L_33:


//--------------------- .nv.callgraph             --------------------------
	.section	.nv.callgraph,"",@"SHT_CUDA_CALLGRAPH"
	.align	4
	.sectionentsize	8
	.align		4
        /*0000*/ 	.word	0x00000000
	.align		4
        /*0004*/ 	.word	0xffffffff
	.align		4
        /*0008*/ 	.word	0x00000000
	.align		4
        /*000c*/ 	.word	0xfffffffe
	.align		4
        /*0010*/ 	.word	0x00000000
	.align		4
        /*0014*/ 	.word	0xfffffffd
	.align		4
        /*0018*/ 	.word	0x00000000
	.align		4
        /*001c*/ 	.word	0xfffffffc


//--------------------- .nv.constant4             --------------------------
	.section	.nv.constant4,"a",@progbits
	.align	8
	.align		8
.nv.constant4:
        /*0000*/ 	.dword	_$_str
	.align		8
        /*0008*/ 	.dword	_$_str_$_2


//--------------------- .text.triton_poi_fused__native_batch_norm_legit_no_training_hardtanh_9 --------------------------
	.section	.text.triton_poi_fused__native_batch_norm_legit_no_training_hardtanh_9,"ax",@progbits
	.align	128
        .global         triton_poi_fused__native_batch_norm_legit_no_training_hardtanh_9
        .type           triton_poi_fused__native_batch_norm_legit_no_training_hardtanh_9,@function
        .size           triton_poi_fused__native_batch_norm_legit_no_training_hardtanh_9,(.L_x_1 - triton_poi_fused__native_batch_norm_legit_no_training_hardtanh_9)
        .other          triton_poi_fused__native_batch_norm_legit_no_training_hardtanh_9,@"STO_CUDA_ENTRY STV_DEFAULT"
triton_poi_fused__native_batch_norm_legit_no_training_hardtanh_9:
.text.triton_poi_fused__native_batch_norm_legit_no_training_hardtanh_9:
[----:B------:R-:W-:Y:S01]  /*0000*/  LDC R1, c[0x0][0x28] ;  /* 0x00000a00ff017b82 */ /* 0x000fe20000000800 */
[----:B------:R-:W1:Y:S07]  /*0010*/  S2R R0, SR_TID.X ;  /* 0x0000000000007919 */ /* 0x000e6e0000002100 */
[----:B------:R-:W2:Y:S01]  /*0020*/  LDC.64 R6, c[0x0][0x220] ;  /* 0x00008800ff067b82 */ /* 0x000ea20000000a00 */
[----:B------:R-:W-:Y:S01]  /*0030*/  ULDC.64 UR4, c[0x0][0x208] ;  /* 0x0000820000047ab9 */ /* 0x000fe20000000a00 */
[----:B------:R-:W3:Y:S06]  /*0040*/  S2R R5, SR_CTAID.X ;  /* 0x0000000000057919 */ /* 0x000eec0000002500 */
[----:B------:R-:W4:Y:S08]  /*0050*/  LDC.64 R8, c[0x0][0x228] ;  /* 0x00008a00ff087b82 */ /* 0x000f300000000a00 */
[----:B------:R-:W5:Y:S01]  /*0060*/  LDC.64 R10, c[0x0][0x230] ;  /* 0x00008c00ff0a7b82 */ /* 0x000f620000000a00 */
[----:B-1----:R-:W-:Y:S01]  /*0070*/  IMAD.SHL.U32 R0, R0, 0x2, RZ ;  /* 0x0000000200007824 */ /* 0x002fe200078e00ff */
[----:B---3--:R-:W-:-:S04]  /*0080*/  SHF.R.S32.HI R3, RZ, 0x16, R5 ;  /* 0x00000016ff037819 */ /* 0x008fc80000011405 */
[----:B------:R-:W-:Y:S02]  /*0090*/  LOP3.LUT R0, R0, 0x1fe, RZ, 0xc0, !PT ;  /* 0x000001fe00007812 */ /* 0x000fe400078ec0ff */
[----:B------:R-:W-:-:S03]  /*00a0*/  SGXT R3, R3, 0x1 ;  /* 0x000000010303781a */ /* 0x000fc60000000200 */
[----:B------:R-:W-:Y:S02]  /*00b0*/  IMAD R0, R5, 0x200, R0 ;  /* 0x0000020005007824 */ /* 0x000fe400078e0200 */
[----:B------:R-:W1:Y:S03]  /*00c0*/  LDC.64 R4, c[0x0][0x218] ;  /* 0x00008600ff047b82 */ /* 0x000e660000000a00 */
[----:B------:R-:W-:-:S04]  /*00d0*/  LEA.HI R3, R3, R0, RZ, 0xa ;  /* 0x0000000003037211 */ /* 0x000fc800078f50ff */
[----:B------:R-:W-:-:S04]  /*00e0*/  SHF.R.S32.HI R3, RZ, 0xa, R3 ;  /* 0x0000000aff037819 */ /* 0x000fc80000011403 */
[----:B------:R-:W-:-:S04]  /*00f0*/  LEA.HI R2, R3, R3, RZ, 0x5 ;  /* 0x0000000303027211 */ /* 0x000fc800078f28ff */
[----:B------:R-:W-:-:S04]  /*0100*/  LOP3.LUT R2, R2, 0xffffffe0, RZ, 0xc0, !PT ;  /* 0xffffffe002027812 */ /* 0x000fc800078ec0ff */
[----:B------:R-:W-:Y:S02]  /*0110*/  IADD3 R13, R3, -R2, RZ ;  /* 0x80000002030d7210 */ /* 0x000fe40007ffe0ff */
[----:B------:R-:W3:Y:S03]  /*0120*/  LDC.64 R2, c[0x0][0x210] ;  /* 0x00008400ff027b82 */ /* 0x000ee60000000a00 */
[----:B--2---:R-:W-:-:S06]  /*0130*/  IMAD.WIDE R6, R13, 0x4, R6 ;  /* 0x000000040d067825 */ /* 0x004fcc00078e0206 */
[----:B------:R-:W2:Y:S01]  /*0140*/  LDG.E.EL R6, desc[UR4][R6.64] ;  /* 0x0000000406067981 */ /* 0x000ea2000c2e1900 */
[----:B-1----:R-:W-:-:S06]  /*0150*/  IMAD.WIDE R4, R13, 0x4, R4 ;  /* 0x000000040d047825 */ /* 0x002fcc00078e0204 */
[----:B------:R-:W2:Y:S01]  /*0160*/  LDG.E.EL R4, desc[UR4][R4.64] ;  /* 0x0000000404047981 */ /* 0x000ea2000c2e1900 */
[----:B---3--:R-:W-:-:S06]  /*0170*/  IMAD.WIDE R2, R0, 0x4, R2 ;  /* 0x0000000400027825 */ /* 0x008fcc00078e0202 */
[----:B------:R-:W3:Y:S01]  /*0180*/  LDG.E.64 R2, desc[UR4][R2.64] ;  /* 0x0000000402027981 */ /* 0x000ee2000c1e1b00 */
[----:B----4-:R-:W-:-:S04]  /*0190*/  IMAD.WIDE R8, R13, 0x4, R8 ;  /* 0x000000040d087825 */ /* 0x010fc800078e0208 */
[----:B-----5:R-:W-:Y:S02]  /*01a0*/  IMAD.WIDE R10, R13, 0x4, R10 ;  /* 0x000000040d0a7825 */ /* 0x020fe400078e020a */
[----:B------:R-:W4:Y:S04]  /*01b0*/  LDG.E.EL R8, desc[UR4][R8.64] ;  /* 0x0000000408087981 */ /* 0x000f28000c2e1900 */
[----:B------:R-:W4:Y:S01]  /*01c0*/  LDG.E.EL R11, desc[UR4][R10.64] ;  /* 0x000000040a0b7981 */ /* 0x000f22000c2e1900 */
[----:B------:R-:W-:Y:S02]  /*01d0*/  IMAD.MOV.U32 R12, RZ, RZ, 0x3e800000 ;  /* 0x3e800000ff0c7424 */ /* 0x000fe400078e00ff */
[----:B--2---:R-:W-:-:S04]  /*01e0*/  FADD R6, R6, 9.9999997473787516356e-06 ;  /* 0x3727c5ac06067421 */ /* 0x004fc80000000000 */
[----:B------:R-:W1:Y:S02]  /*01f0*/  MUFU.SQRT R7, R6 ;  /* 0x0000000600077308 */ /* 0x000e640000002000 */
[C---:B-1----:R-:W-:Y:S02]  /*0200*/  FSETP.GT.AND P0, PT, R7.reuse, 8.50705917302346158658e+37, PT ;  /* 0x7e8000000700780b */ /* 0x042fe40003f04000 */
[----:B------:R-:W-:-:S11]  /*0210*/  FSETP.GEU.AND P1, PT, R7, 1.175494350822287508e-38, PT ;  /* 0x008000000700780b */ /* 0x000fd60003f2e000 */
[----:B------:R-:W-:-:S04]  /*0220*/  @P0 FMUL R7, R7, 0.25 ;  /* 0x3e80000007070820 */ /* 0x000fc80000400000 */
[----:B------:R-:W-:-:S06]  /*0230*/  @!P1 FMUL R7, R7, 16777216 ;  /* 0x4b80000007079820 */ /* 0x000fcc0000400000 */
[----:B------:R-:W1:Y:S01]  /*0240*/  MUFU.RCP R7, R7 ;  /* 0x0000000700077308 */ /* 0x000e620000001000 */
[----:B------:R-:W-:Y:S01]  /*0250*/  FSEL R12, R12, 1, P0 ;  /* 0x3f8000000c0c7808 */ /* 0x000fe20000000000 */
[----:B---3--:R-:W-:-:S04]  /*0260*/  FADD R2, R2, -R4 ;  /* 0x8000000402027221 */ /* 0x008fc80000000000 */
[----:B------:R-:W-:Y:S01]  /*0270*/  @!P1 FMUL R12, R12, 16777216 ;  /* 0x4b8000000c0c9820 */ /* 0x000fe20000400000 */
[----:B------:R-:W-:-:S03]  /*0280*/  FADD R3, R3, -R4 ;  /* 0x8000000403037221 */ /* 0x000fc60000000000 */
[----:B-1----:R-:W-:-:S04]  /*0290*/  FMUL R12, R7, R12 ;  /* 0x0000000c070c7220 */ /* 0x002fc80000400000 */
[-C--:B------:R-:W-:Y:S01]  /*02a0*/  FMUL R4, R2, R12.reuse ;  /* 0x0000000c02047220 */ /* 0x080fe20000400000 */
[----:B------:R-:W-:Y:S02]  /*02b0*/  FMUL R12, R3, R12 ;  /* 0x0000000c030c7220 */ /* 0x000fe40000400000 */
[----:B------:R-:W1:Y:S01]  /*02c0*/  LDC.64 R2, c[0x0][0x238] ;  /* 0x00008e00ff027b82 */ /* 0x000e620000000a00 */
[C-C-:B----4-:R-:W-:Y:S01]  /*02d0*/  FFMA R4, R8.reuse, R4, R11.reuse ;  /* 0x0000000408047223 */ /* 0x150fe2000000000b */
[----:B------:R-:W-:-:S04]  /*02e0*/  FFMA R12, R8, R12, R11 ;  /* 0x0000000c080c7223 */ /* 0x000fc8000000000b */
[----:B------:R-:W-:Y:S02]  /*02f0*/  FSETP.GTU.AND P0, PT, R4, RZ, PT ;  /* 0x000000ff0400720b */ /* 0x000fe40003f0c000 */
[----:B------:R-:W-:Y:S02]  /*0300*/  FSETP.GTU.AND P1, PT, R12, RZ, PT ;  /* 0x000000ff0c00720b */ /* 0x000fe40003f2c000 */
[----:B------:R-:W-:Y:S02]  /*0310*/  FSEL R4, R4, RZ, P0 ;  /* 0x000000ff04047208 */ /* 0x000fe40000000000 */
[----:B------:R-:W-:Y:S02]  /*0320*/  FSEL R5, R12, RZ, P1 ;  /* 0x000000ff0c057208 */ /* 0x000fe40000800000 */
[----:B------:R-:W-:Y:S02]  /*0330*/  FSETP.GEU.AND P2, PT, R4, 6, PT ;  /* 0x40c000000400780b */ /* 0x000fe40003f4e000 */
[----:B------:R-:W-:-:S02]  /*0340*/  FSETP.GEU.AND P3, PT, R5, 6, PT ;  /* 0x40c000000500780b */ /* 0x000fc40003f6e000 */
[----:B------:R-:W-:Y:S02]  /*0350*/  FSETP.NAN.AND P0, PT, R4, R4, PT ;  /* 0x000000040400720b */ /* 0x000fe40003f08000 */
[----:B------:R-:W-:Y:S01]  /*0360*/  FSETP.NAN.AND P1, PT, R5, R5, PT ;  /* 0x000000050500720b */ /* 0x000fe20003f28000 */
[----:B-1----:R-:W-:-:S06]  /*0370*/  IMAD.WIDE R2, R0, 0x4, R2 ;  /* 0x0000000400027825 */ /* 0x002fcc00078e0202 */
[----:B------:R-:W-:Y:S02]  /*0380*/  @P2 SEL R4, R4, 0x40c00000, P0 ;  /* 0x40c0000004042807 */ /* 0x000fe40000000000 */
[----:B------:R-:W-:-:S05]  /*0390*/  @P3 SEL R5, R5, 0x40c00000, P1 ;  /* 0x40c0000005053807 */ /* 0x000fca0000800000 */
[----:B------:R-:W-:Y:S01]  /*03a0*/  STG.E.64 desc[UR4][R2.64], R4 ;  /* 0x0000000402007986 */ /* 0x000fe2000c101b04 */
[----:B------:R-:W-:Y:S05]  /*03b0*/  EXIT ;  /* 0x000000000000794d */ /* 0x000fea0003800000 */
.L_x_0:
[----:B------:R-:W-:-:S00]  /*03c0*/  BRA `(.L_x_0) ;  /* 0xfffffffc00fc7947 */ /* 0x000fc0000383ffff */
[----:B------:R-:W-:-:S00]  /*03d0*/  NOP ;  /* 0x0000000000007918 */ /* 0x000fc00000000000 */
        /* <DEDUP_REMOVED lines=10> */
.L_x_1:


//--------------------- .nv.global.init           --------------------------
	.section	.nv.global.init,"aw",@progbits
.nv.global.init:
	.type		_$_str,@object
	.size		_$_str,(_$_str_$_2 - _$_str)
_$_str:
        /*0000*/ 	.byte	0x5f, 0x5f, 0x43, 0x55, 0x44, 0x41, 0x5f, 0x46, 0x54, 0x5a, 0x00
	.type		_$_str_$_2,@object
	.size		_$_str_$_2,(.L_1 - _$_str_$_2)
_$_str_$_2:
        /*000b*/ 	.byte	0x5f, 0x5f, 0x43, 0x55, 0x44, 0x41, 0x5f, 0x50, 0x52, 0x45, 0x43, 0x5f, 0x53, 0x51, 0x52, 0x54
        /*001b*/ 	.byte	0x00
.L_1:


//--------------------- .nv.constant0.triton_poi_fused__native_batch_norm_legit_no_training_hardtanh_9 --------------------------
	.section	.nv.constant0.triton_poi_fused__native_batch_norm_legit_no_training_hardtanh_9,"a",@progbits
	.sectionflags	@""
	.align	4
.nv.constant0.triton_poi_fused__native_batch_norm_legit_no_training_hardtanh_9:
	.zero		580
